	.headerflags	@"EF_CUDA_TEXMODE_UNIFIED EF_CUDA_64BIT_ADDRESS EF_CUDA_ACCELERATORS EF_CUDA_SM90 EF_CUDA_VIRTUAL_SM(EF_CUDA_SM90)"
	.elftype	@"ET_EXEC"


//--------------------- .nv.info                  --------------------------
	.section	.nv.info,"",@"SHT_CUDA_INFO"
	.align	4


	//----- nvinfo : EIATTR_REGCOUNT
	.align		4
        /*0000*/ 	.byte	0x04, 0x2f
        /*0002*/ 	.short	(.L_1 - .L_0)
	.align		4
.L_0:
        /*0004*/ 	.word	index@(triton_poi_fused_max_pool2d_with_indices_8)
        /*0008*/ 	.word	0x00000017


	//----- nvinfo : EIATTR_MIN_STACK_SIZE
	.align		4
.L_1:
        /*000c*/ 	.byte	0x04, 0x12
        /*000e*/ 	.short	(.L_3 - .L_2)
	.align		4
.L_2:
        /*0010*/ 	.word	index@(triton_poi_fused_max_pool2d_with_indices_8)
        /*0014*/ 	.word	0x00000000


	//----- nvinfo : EIATTR_FRAME_SIZE
	.align		4
.L_3:
        /*0018*/ 	.byte	0x04, 0x11
        /*001a*/ 	.short	(.L_5 - .L_4)
	.align		4
.L_4:
        /*001c*/ 	.word	index@(triton_poi_fused_max_pool2d_with_indices_8)
        /*0020*/ 	.word	0x00000000


	//----- nvinfo : EIATTR_MIN_STACK_SIZE
	.align		4
.L_5:
        /*0024*/ 	.byte	0x04, 0x12
        /*0026*/ 	.short	(.L_7 - .L_6)
	.align		4
.L_6:
        /*0028*/ 	.word	index@(triton_poi_fused_max_pool2d_with_indices_8)
        /*002c*/ 	.word	0x00000000
.L_7:


//--------------------- .nv.info.triton_poi_fused_max_pool2d_with_indices_8 --------------------------
	.section	.nv.info.triton_poi_fused_max_pool2d_with_indices_8,"",@"SHT_CUDA_INFO"
	.sectionflags	@""
	.align	4


	//----- nvinfo : EIATTR_CUDA_API_VERSION
	.align		4
        /*0000*/ 	.byte	0x04, 0x37
        /*0002*/ 	.short	(.L_9 - .L_8)
.L_8:
        /*0004*/ 	.word	0x0000007c


	//----- nvinfo : EIATTR_KPARAM_INFO
	.align		4
.L_9:
        /*0008*/ 	.byte	0x04, 0x17
        /*000a*/ 	.short	(.L_11 - .L_10)
.L_10:
        /*000c*/ 	.word	0x00000000
        /*0010*/ 	.short	0x0003
        /*0012*/ 	.short	0x0018
        /*0014*/ 	.byte	0x00, 0xf0, 0x11, 0x00


	//----- nvinfo : EIATTR_KPARAM_INFO
	.align		4
.L_11:
        /*0018*/ 	.byte	0x04, 0x17
        /*001a*/ 	.short	(.L_13 - .L_12)
.L_12:
        /*001c*/ 	.word	0x00000000
        /*0020*/ 	.short	0x0002
        /*0022*/ 	.short	0x0010
        /*0024*/ 	.byte	0x00, 0xf4, 0x21, 0x00


	//----- nvinfo : EIATTR_KPARAM_INFO
	.align		4
.L_13:
        /*0028*/ 	.byte	0x04, 0x17
        /*002a*/ 	.short	(.L_15 - .L_14)
.L_14:
        /*002c*/ 	.word	0x00000000
        /*0030*/ 	.short	0x0001
        /*0032*/ 	.short	0x0008
        /*0034*/ 	.byte	0x00, 0xf4, 0x21, 0x00


	//----- nvinfo : EIATTR_KPARAM_INFO
	.align		4
.L_15:
        /*0038*/ 	.byte	0x04, 0x17
        /*003a*/ 	.short	(.L_17 - .L_16)
.L_16:
        /*003c*/ 	.word	0x00000000
        /*0040*/ 	.short	0x0000
        /*0042*/ 	.short	0x0000
        /*0044*/ 	.byte	0x00, 0xf4, 0x21, 0x00


	//----- nvinfo : EIATTR_SPARSE_MMA_MASK
	.align		4
.L_17:
        /*0048*/ 	.byte	0x03, 0x50
        /*004a*/ 	.short	0x0000


	//----- nvinfo : EIATTR_MAXREG_COUNT
	.align		4
        /*004c*/ 	.byte	0x03, 0x1b
        /*004e*/ 	.short	0x00ff


	//----- nvinfo : EIATTR_EXIT_INSTR_OFFSETS
	.align		4
        /*0050*/ 	.byte	0x04, 0x1c
        /*0052*/ 	.short	(.L_19 - .L_18)


	//   ....[0]....
.L_18:
        /*0054*/ 	.word	0x000004e0


	//   ....[1]....
        /*0058*/ 	.word	0x00000500


	//----- nvinfo : EIATTR_REQNTID
	.align		4
.L_19:
        /*005c*/ 	.byte	0x04, 0x10
        /*005e*/ 	.short	(.L_21 - .L_20)
.L_20:
        /*0060*/ 	.word	0x00000080
        /*0064*/ 	.word	0x00000001
        /*0068*/ 	.word	0x00000001


	//----- nvinfo : EIATTR_CBANK_PARAM_SIZE
	.align		4
.L_21:
        /*006c*/ 	.byte	0x03, 0x19
        /*006e*/ 	.short	0x001c


	//----- nvinfo : EIATTR_PARAM_CBANK
	.align		4
        /*0070*/ 	.byte	0x04, 0x0a
        /*0072*/ 	.short	(.L_23 - .L_22)
	.align		4
.L_22:
        /*0074*/ 	.word	index@(.nv.constant0.triton_poi_fused_max_pool2d_with_indices_8)
        /*0078*/ 	.short	0x0210
        /*007a*/ 	.short	0x001c


	//----- nvinfo : EIATTR_SW_WAR
	.align		4
.L_23:
        /*007c*/ 	.byte	0x04, 0x36
        /*007e*/ 	.short	(.L_25 - .L_24)
.L_24:
        /*0080*/ 	.word	0x00000008
.L_25:


//--------------------- .nv.callgraph             --------------------------
	.section	.nv.callgraph,"",@"SHT_CUDA_CALLGRAPH"
	.align	4
	.sectionentsize	8
	.align		4
        /*0000*/ 	.word	0x00000000
	.align		4
        /*0004*/ 	.word	0xffffffff
	.align		4
        /*0008*/ 	.word	0x00000000
	.align		4
        /*000c*/ 	.word	0xfffffffe
	.align		4
        /*0010*/ 	.word	0x00000000
	.align		4
        /*0014*/ 	.word	0xfffffffd
	.align		4
        /*0018*/ 	.word	0x00000000
	.align		4
        /*001c*/ 	.word	0xfffffffc


//--------------------- .text.triton_poi_fused_max_pool2d_with_indices_8 --------------------------
	.section	.text.triton_poi_fused_max_pool2d_with_indices_8,"ax",@progbits
	.align	128
        .global         triton_poi_fused_max_pool2d_with_indices_8
        .type           triton_poi_fused_max_pool2d_with_indices_8,@function
        .size           triton_poi_fused_max_pool2d_with_indices_8,(.L_x_1 - triton_poi_fused_max_pool2d_with_indices_8)
        .other          triton_poi_fused_max_pool2d_with_indices_8,@"STO_CUDA_ENTRY STV_DEFAULT"
triton_poi_fused_max_pool2d_with_indices_8:
.text.triton_poi_fused_max_pool2d_with_indices_8:
[----:B------:R-:W0:Y:S02]  /*0000*/  LDC R1, c[0x0][0x28] ;  /* 0x00000a00ff017b82 */ /* 0x000e240000000800 */
[----:B------:R-:W1:Y:S01]  /*0010*/  S2R R0, SR_TID.X ;  /* 0x0000000000007919 */ /* 0x000e620000002100 */
[----:B------:R-:W-:Y:S01]  /*0020*/  ULDC.64 UR4, c[0x0][0x208] ;  /* 0x0000820000047ab9 */ /* 0x000fe20000000a00 */
[----:B------:R-:W2:Y:S01]  /*0030*/  S2R R3, SR_CTAID.X ;  /* 0x0000000000037919 */ /* 0x000ea20000002500 */
[----:B------:R-:W-:Y:S01]  /*0040*/  CS2R R18, SRZ ;  /* 0x0000000000127805 */ /* 0x000fe2000001ff00 */
[----:B------:R-:W-:Y:S01]  /*0050*/  IMAD.MOV.U32 R20, RZ, RZ, RZ ;  /* 0x000000ffff147224 */ /* 0x000fe200078e00ff */
[----:B------:R-:W-:Y:S01]  /*0060*/  ULDC.64 UR6, c[0x0][0x220] ;  /* 0x0000880000067ab9 */ /* 0x000fe20000000a00 */
[----:B-1----:R-:W-:Y:S01]  /*0070*/  IMAD.SHL.U32 R0, R0, 0x2, RZ ;  /* 0x0000000200007824 */ /* 0x002fe200078e00ff */
[----:B--2---:R-:W-:-:S04]  /*0080*/  SHF.R.S32.HI R7, RZ, 0x17, R3 ;  /* 0x00000017ff077819 */ /* 0x004fc80000011403 */
[----:B------:R-:W-:Y:S02]  /*0090*/  LOP3.LUT R0, R0, 0xfe, RZ, 0xc0, !PT ;  /* 0x000000fe00007812 */ /* 0x000fe400078ec0ff */
[----:B------:R-:W-:-:S03]  /*00a0*/  SGXT R7, R7, 0x1 ;  /* 0x000000010707781a */ /* 0x000fc60000000200 */
[----:B------:R-:W-:Y:S02]  /*00b0*/  IMAD R0, R3, 0x100, R0 ;  /* 0x0000010003007824 */ /* 0x000fe400078e0200 */
[----:B------:R-:W1:Y:S02]  /*00c0*/  LDC.64 R2, c[0x0][0x210] ;  /* 0x00008400ff027b82 */ /* 0x000e640000000a00 */
[C---:B------:R-:W-:Y:S01]  /*00d0*/  VIADD R4, R0.reuse, 0x1 ;  /* 0x0000000100047836 */ /* 0x040fe20000000000 */
[----:B------:R-:W-:Y:S02]  /*00e0*/  SHF.R.S32.HI R5, RZ, 0x1f, R0 ;  /* 0x0000001fff057819 */ /* 0x000fe40000011400 */
[----:B------:R-:W-:Y:S02]  /*00f0*/  ISETP.GE.AND P0, PT, R0, 0x400, PT ;  /* 0x000004000000780c */ /* 0x000fe40003f06270 */
[----:B------:R-:W-:Y:S02]  /*0100*/  LEA.HI R5, R5, R0, RZ, 0x2 ;  /* 0x0000000005057211 */ /* 0x000fe400078f10ff */
[----:B------:R-:W-:-:S03]  /*0110*/  LEA.HI R7, R7, R4, RZ, 0x2 ;  /* 0x0000000407077211 */ /* 0x000fc600078f10ff */
[----:B------:R-:W-:Y:S01]  /*0120*/  IMAD.SHL.U32 R6, R5, 0x4, RZ ;  /* 0x0000000405067824 */ /* 0x000fe200078e00ff */
[----:B------:R-:W-:Y:S02]  /*0130*/  LOP3.LUT R7, R7, 0x7ffffffc, RZ, 0xc0, !PT ;  /* 0x7ffffffc07077812 */ /* 0x000fe400078ec0ff */
[----:B------:R-:W-:Y:S02]  /*0140*/  LOP3.LUT R5, R5, 0x7ffffffc, RZ, 0xc0, !PT ;  /* 0x7ffffffc05057812 */ /* 0x000fe400078ec0ff */
[----:B------:R-:W-:Y:S01]  /*0150*/  LOP3.LUT R9, R6, 0xfffffff0, RZ, 0xc0, !PT ;  /* 0xfffffff006097812 */ /* 0x000fe200078ec0ff */
[----:B------:R-:W-:Y:S02]  /*0160*/  IMAD.IADD R7, R4, 0x1, -R7 ;  /* 0x0000000104077824 */ /* 0x000fe400078e0a07 */
[----:B------:R-:W-:Y:S02]  /*0170*/  IMAD.IADD R8, R0, 0x1, -R5 ;  /* 0x0000000100087824 */ /* 0x000fe400078e0a05 */
[--C-:B------:R-:W-:Y:S01]  /*0180*/  IMAD R17, R7, 0x2, R9.reuse ;  /* 0x0000000207117824 */ /* 0x100fe200078e0209 */
[----:B------:R-:W-:Y:S01]  /*0190*/  CS2R R6, SRZ ;  /* 0x0000000000067805 */ /* 0x000fe2000001ff00 */
[----:B------:R-:W-:-:S02]  /*01a0*/  IMAD R9, R8, 0x2, R9 ;  /* 0x0000000208097824 */ /* 0x000fc400078e0209 */
[----:B-1----:R-:W-:-:S04]  /*01b0*/  IMAD.WIDE R4, R17, 0x4, R2 ;  /* 0x0000000411047825 */ /* 0x002fc800078e0202 */
[----:B------:R-:W-:Y:S01]  /*01c0*/  VIADD R15, R17, 0x8 ;  /* 0x00000008110f7836 */ /* 0x000fe20000000000 */
[----:B------:R-:W2:Y:S01]  /*01d0*/  @!P0 LDG.E.EL R6, desc[UR4][R4.64] ;  /* 0x0000000404068981 */ /* 0x000ea2000c2e1900 */
[----:B------:R-:W-:-:S03]  /*01e0*/  IMAD.WIDE R10, R9, 0x4, R2 ;  /* 0x00000004090a7825 */ /* 0x000fc600078e0202 */
[----:B------:R1:W2:Y:S01]  /*01f0*/  @!P0 LDG.E.EL R7, desc[UR4][R4.64+0x4] ;  /* 0x0000040404078981 */ /* 0x0002a2000c2e1900 */
[----:B------:R-:W-:Y:S02]  /*0200*/  IMAD.MOV.U32 R8, RZ, RZ, RZ ;  /* 0x000000ffff087224 */ /* 0x000fe400078e00ff */
[--C-:B------:R-:W-:Y:S01]  /*0210*/  IMAD.WIDE R14, R15, 0x4, R2.reuse ;  /* 0x000000040f0e7825 */ /* 0x100fe200078e0202 */
[----:B------:R-:W3:Y:S03]  /*0220*/  @!P0 LDG.E.EL R18, desc[UR4][R10.64] ;  /* 0x000000040a128981 */ /* 0x000ee6000c2e1900 */
[----:B------:R-:W-:Y:S01]  /*0230*/  VIADD R13, R9, 0x8 ;  /* 0x00000008090d7836 */ /* 0x000fe20000000000 */
[----:B------:R-:W3:Y:S03]  /*0240*/  @!P0 LDG.E.EL R20, desc[UR4][R10.64+0x4] ;  /* 0x000004040a148981 */ /* 0x000ee6000c2e1900 */
[----:B------:R-:W-:Y:S01]  /*0250*/  IMAD.WIDE R12, R13, 0x4, R2 ;  /* 0x000000040d0c7825 */ /* 0x000fe200078e0202 */
[----:B------:R-:W4:Y:S03]  /*0260*/  @!P0 LDG.E.EL R8, desc[UR4][R14.64] ;  /* 0x000000040e088981 */ /* 0x000f26000c2e1900 */
[----:B------:R-:W-:Y:S01]  /*0270*/  VIADD R9, R9, 0x9 ;  /* 0x0000000909097836 */ /* 0x000fe20000000000 */
[----:B------:R-:W5:Y:S01]  /*0280*/  @!P0 LDG.E.EL R19, desc[UR4][R12.64] ;  /* 0x000000040c138981 */ /* 0x000f62000c2e1900 */
[----:B-1----:R-:W-:-:S02]  /*0290*/  IMAD.MOV.U32 R4, RZ, RZ, RZ ;  /* 0x000000ffff047224 */ /* 0x002fc400078e00ff */
[----:B------:R-:W-:Y:S02]  /*02a0*/  VIADD R5, R17, 0x9 ;  /* 0x0000000911057836 */ /* 0x000fe40000000000 */
[----:B------:R-:W-:-:S04]  /*02b0*/  IMAD.WIDE R16, R9, 0x4, R2 ;  /* 0x0000000409107825 */ /* 0x000fc800078e0202 */
[----:B------:R-:W-:Y:S01]  /*02c0*/  IMAD.WIDE R2, R5, 0x4, R2 ;  /* 0x0000000405027825 */ /* 0x000fe200078e0202 */
[----:B------:R-:W5:Y:S03]  /*02d0*/  @!P0 LDG.E.EL R4, desc[UR4][R16.64] ;  /* 0x0000000410048981 */ /* 0x000f66000c2e1900 */
[----:B------:R-:W-:-:S06]  /*02e0*/  IMAD.MOV.U32 R5, RZ, RZ, RZ ;  /* 0x000000ffff057224 */ /* 0x000fcc00078e00ff */
[----:B------:R1:W5:Y:S02]  /*02f0*/  @!P0 LDG.E.EL R5, desc[UR4][R2.64] ;  /* 0x0000000402058981 */ /* 0x000364000c2e1900 */
[----:B-1----:R-:W1:Y:S02]  /*0300*/  LDC.64 R2, c[0x0][0x218] ;  /* 0x00008600ff027b82 */ /* 0x002e640000000a00 */
[----:B-1----:R-:W-:Y:S01]  /*0310*/  IMAD.WIDE R2, R0, 0x4, R2 ;  /* 0x0000000400027825 */ /* 0x002fe200078e0202 */
[C---:B--2---:R-:W-:Y:S02]  /*0320*/  FSETP.GT.AND P4, PT, R7.reuse, R6, PT ;  /* 0x000000060700720b */ /* 0x044fe40003f84000 */
[----:B------:R-:W-:Y:S02]  /*0330*/  FSETP.NAN.AND P2, PT, R7, R7, PT ;  /* 0x000000070700720b */ /* 0x000fe40003f48000 */
[----:B---3--:R-:W-:Y:S02]  /*0340*/  FSETP.GT.AND P5, PT, R20, R18, PT ;  /* 0x000000121400720b */ /* 0x008fe40003fa4000 */
[----:B----4-:R-:W-:-:S07]  /*0350*/  FSETP.NAN.AND P1, PT, R8, R8, PT ;  /* 0x000000080800720b */ /* 0x010fce0003f28000 */
[----:B------:R-:W-:Y:S02]  /*0360*/  @!P4 SEL R7, R7, R6, P2 ;  /* 0x000000060707c207 */ /* 0x000fe40001000000 */
[----:B-----5:R-:W-:Y:S02]  /*0370*/  FSETP.NAN.AND P6, PT, R19, R19, PT ;  /* 0x000000131300720b */ /* 0x020fe40003fc8000 */
[C---:B------:R-:W-:Y:S02]  /*0380*/  FSETP.NAN.AND P2, PT, R20.reuse, R20, PT ;  /* 0x000000141400720b */ /* 0x040fe40003f48000 */
[----:B------:R-:W-:Y:S02]  /*0390*/  FSETP.GEU.AND P3, PT, R7, R8, PT ;  /* 0x000000080700720b */ /* 0x000fe40003f6e000 */
[----:B------:R-:W-:Y:S02]  /*03a0*/  @!P5 SEL R20, R20, R18, P2 ;  /* 0x000000121414d207 */ /* 0x000fe40001000000 */
[----:B------:R-:W-:-:S02]  /*03b0*/  @!P1 SEL R8, R8, R7, !P3 ;  /* 0x0000000708089207 */ /* 0x000fc40005800000 */
[----:B------:R-:W-:Y:S02]  /*03c0*/  FSETP.NAN.AND P1, PT, R4, R4, PT ;  /* 0x000000040400720b */ /* 0x000fe40003f28000 */
[----:B------:R-:W-:-:S04]  /*03d0*/  FSETP.GEU.AND P2, PT, R20, R19, PT ;  /* 0x000000131400720b */ /* 0x000fc80003f4e000 */
[----:B------:R-:W-:Y:S02]  /*03e0*/  @!P6 SEL R19, R19, R20, !P2 ;  /* 0x000000141313e207 */ /* 0x000fe40005000000 */
[----:B------:R-:W-:Y:S02]  /*03f0*/  FSETP.NAN.AND P6, PT, R5, R5, PT ;  /* 0x000000050500720b */ /* 0x000fe40003fc8000 */
[----:B------:R-:W-:Y:S02]  /*0400*/  SEL R6, RZ, 0x1, !P5 ;  /* 0x00000001ff067807 */ /* 0x000fe40006800000 */
[----:B------:R-:W-:Y:S02]  /*0410*/  FSETP.GEU.AND P5, PT, R19, R4, PT ;  /* 0x000000041300720b */ /* 0x000fe40003fae000 */
[----:B------:R-:W-:Y:S02]  /*0420*/  SEL R7, RZ, 0x1, !P4 ;  /* 0x00000001ff077807 */ /* 0x000fe40006000000 */
[----:B------:R-:W-:-:S02]  /*0430*/  @!P1 SEL R4, R4, R19, !P5 ;  /* 0x0000001304049207 */ /* 0x000fc40006800000 */
[----:B------:R-:W-:Y:S02]  /*0440*/  FSETP.GEU.AND P1, PT, R8, R5, PT ;  /* 0x000000050800720b */ /* 0x000fe40003f2e000 */
[----:B------:R-:W-:Y:S02]  /*0450*/  SEL R9, R6, 0x2, P2 ;  /* 0x0000000206097807 */ /* 0x000fe40001000000 */
[----:B------:R-:W-:Y:S02]  /*0460*/  SEL R7, R7, 0x2, P3 ;  /* 0x0000000207077807 */ /* 0x000fe40001800000 */
[----:B------:R-:W-:Y:S02]  /*0470*/  @!P6 SEL R5, R5, R8, !P1 ;  /* 0x000000080505e207 */ /* 0x000fe40004800000 */
[----:B------:R-:W-:Y:S02]  /*0480*/  IADD3 R6, P2, R0, UR6, RZ ;  /* 0x0000000600067c10 */ /* 0x000fe4000ff5e0ff */
[----:B------:R-:W-:-:S02]  /*0490*/  SEL R9, R9, 0x3, P5 ;  /* 0x0000000309097807 */ /* 0x000fc40002800000 */
[----:B------:R-:W-:Y:S01]  /*04a0*/  SEL R8, R7, 0x3, P1 ;  /* 0x0000000307087807 */ /* 0x000fe20000800000 */
[----:B------:R1:W-:Y:S01]  /*04b0*/  @!P0 STG.E.64 desc[UR4][R2.64], R4 ;  /* 0x0000000402008986 */ /* 0x0003e2000c101b04 */
[----:B------:R-:W-:-:S03]  /*04c0*/  LEA.HI.X.SX32 R7, R0, UR7, 0x1, P2 ;  /* 0x0000000700077c11 */ /* 0x000fc600090f0eff */
[----:B------:R-:W-:Y:S01]  /*04d0*/  IMAD R9, R8, 0x100, R9 ;  /* 0x0000010008097824 */ /* 0x000fe200078e0209 */
[----:B------:R-:W-:Y:S06]  /*04e0*/  @P0 EXIT ;  /* 0x000000000000094d */ /* 0x000fec0003800000 */
[----:B------:R-:W-:Y:S01]  /*04f0*/  STG.E.U16 desc[UR4][R6.64], R9 ;  /* 0x0000000906007986 */ /* 0x000fe2000c101504 */
[----:B------:R-:W-:Y:S05]  /*0500*/  EXIT ;  /* 0x000000000000794d */ /* 0x000fea0003800000 */
.L_x_0:
[----:B------:R-:W-:-:S00]  /*0510*/  BRA `(.L_x_0) ;  /* 0xfffffffc00fc7947 */ /* 0x000fc0000383ffff */
[----:B------:R-:W-:-:S00]  /*0520*/  NOP ;  /* 0x0000000000007918 */ /* 0x000fc00000000000 */
        /* <DEDUP_REMOVED lines=13> */
.L_x_1:


//--------------------- .nv.constant0.triton_poi_fused_max_pool2d_with_indices_8 --------------------------
	.section	.nv.constant0.triton_poi_fused_max_pool2d_with_indices_8,"a",@progbits
	.sectionflags	@""
	.align	4
.nv.constant0.triton_poi_fused_max_pool2d_with_indices_8:
	.zero		556
